	.headerflags	@"EF_CUDA_TEXMODE_UNIFIED EF_CUDA_64BIT_ADDRESS EF_CUDA_ACCELERATORS EF_CUDA_SM90 EF_CUDA_VIRTUAL_SM(EF_CUDA_SM90)"
	.elftype	@"ET_EXEC"


//--------------------- .nv.info                  --------------------------
	.section	.nv.info,"",@"SHT_CUDA_INFO"
	.align	4


	//----- nvinfo : EIATTR_REGCOUNT
	.align		4
        /*0000*/ 	.byte	0x04, 0x2f
        /*0002*/ 	.short	(.L_1 - .L_0)
	.align		4
.L_0:
        /*0004*/ 	.word	index@(triton_poi_fused_mul_reflection_pad2d_0)
        /*0008*/ 	.word	0x00000010


	//----- nvinfo : EIATTR_MIN_STACK_SIZE
	.align		4
.L_1:
        /*000c*/ 	.byte	0x04, 0x12
        /*000e*/ 	.short	(.L_3 - .L_2)
	.align		4
.L_2:
        /*0010*/ 	.word	index@(triton_poi_fused_mul_reflection_pad2d_0)
        /*0014*/ 	.word	0x00000000


	//----- nvinfo : EIATTR_FRAME_SIZE
	.align		4
.L_3:
        /*0018*/ 	.byte	0x04, 0x11
        /*001a*/ 	.short	(.L_5 - .L_4)
	.align		4
.L_4:
        /*001c*/ 	.word	index@(triton_poi_fused_mul_reflection_pad2d_0)
        /*0020*/ 	.word	0x00000000


	//----- nvinfo : EIATTR_MIN_STACK_SIZE
	.align		4
.L_5:
        /*0024*/ 	.byte	0x04, 0x12
        /*0026*/ 	.short	(.L_7 - .L_6)
	.align		4
.L_6:
        /*0028*/ 	.word	index@(triton_poi_fused_mul_reflection_pad2d_0)
        /*002c*/ 	.word	0x00000000
.L_7:


//--------------------- .nv.info.triton_poi_fused_mul_reflection_pad2d_0 --------------------------
	.section	.nv.info.triton_poi_fused_mul_reflection_pad2d_0,"",@"SHT_CUDA_INFO"
	.sectionflags	@""
	.align	4


	//----- nvinfo : EIATTR_CUDA_API_VERSION
	.align		4
        /*0000*/ 	.byte	0x04, 0x37
        /*0002*/ 	.short	(.L_9 - .L_8)
.L_8:
        /*0004*/ 	.word	0x0000007c


	//----- nvinfo : EIATTR_KPARAM_INFO
	.align		4
.L_9:
        /*0008*/ 	.byte	0x04, 0x17
        /*000a*/ 	.short	(.L_11 - .L_10)
.L_10:
        /*000c*/ 	.word	0x00000000
        /*0010*/ 	.short	0x0003
        /*0012*/ 	.short	0x0018
        /*0014*/ 	.byte	0x00, 0xf0, 0x11, 0x00


	//----- nvinfo : EIATTR_KPARAM_INFO
	.align		4
.L_11:
        /*0018*/ 	.byte	0x04, 0x17
        /*001a*/ 	.short	(.L_13 - .L_12)
.L_12:
        /*001c*/ 	.word	0x00000000
        /*0020*/ 	.short	0x0002
        /*0022*/ 	.short	0x0010
        /*0024*/ 	.byte	0x00, 0xf4, 0x21, 0x00


	//----- nvinfo : EIATTR_KPARAM_INFO
	.align		4
.L_13:
        /*0028*/ 	.byte	0x04, 0x17
        /*002a*/ 	.short	(.L_15 - .L_14)
.L_14:
        /*002c*/ 	.word	0x00000000
        /*0030*/ 	.short	0x0001
        /*0032*/ 	.short	0x0008
        /*0034*/ 	.byte	0x00, 0xf4, 0x21, 0x00


	//----- nvinfo : EIATTR_KPARAM_INFO
	.align		4
.L_15:
        /*0038*/ 	.byte	0x04, 0x17
        /*003a*/ 	.short	(.L_17 - .L_16)
.L_16:
        /*003c*/ 	.word	0x00000000
        /*0040*/ 	.short	0x0000
        /*0042*/ 	.short	0x0000
        /*0044*/ 	.byte	0x00, 0xf4, 0x21, 0x00


	//----- nvinfo : EIATTR_SPARSE_MMA_MASK
	.align		4
.L_17:
        /*0048*/ 	.byte	0x03, 0x50
        /*004a*/ 	.short	0x0000


	//----- nvinfo : EIATTR_MAXREG_COUNT
	.align		4
        /*004c*/ 	.byte	0x03, 0x1b
        /*004e*/ 	.short	0x00ff


	//----- nvinfo : EIATTR_EXIT_INSTR_OFFSETS
	.align		4
        /*0050*/ 	.byte	0x04, 0x1c
        /*0052*/ 	.short	(.L_19 - .L_18)


	//   ....[0]....
.L_18:
        /*0054*/ 	.word	0x00000450


	//   ....[1]....
        /*0058*/ 	.word	0x00000470


	//----- nvinfo : EIATTR_REQNTID
	.align		4
.L_19:
        /*005c*/ 	.byte	0x04, 0x10
        /*005e*/ 	.short	(.L_21 - .L_20)
.L_20:
        /*0060*/ 	.word	0x00000080
        /*0064*/ 	.word	0x00000001
        /*0068*/ 	.word	0x00000001


	//----- nvinfo : EIATTR_CBANK_PARAM_SIZE
	.align		4
.L_21:
        /*006c*/ 	.byte	0x03, 0x19
        /*006e*/ 	.short	0x001c


	//----- nvinfo : EIATTR_PARAM_CBANK
	.align		4
        /*0070*/ 	.byte	0x04, 0x0a
        /*0072*/ 	.short	(.L_23 - .L_22)
	.align		4
.L_22:
        /*0074*/ 	.word	index@(.nv.constant0.triton_poi_fused_mul_reflection_pad2d_0)
        /*0078*/ 	.short	0x0210
        /*007a*/ 	.short	0x001c


	//----- nvinfo : EIATTR_SW_WAR
	.align		4
.L_23:
        /*007c*/ 	.byte	0x04, 0x36
        /*007e*/ 	.short	(.L_25 - .L_24)
.L_24:
        /*0080*/ 	.word	0x00000008
.L_25:


//--------------------- .nv.callgraph             --------------------------
	.section	.nv.callgraph,"",@"SHT_CUDA_CALLGRAPH"
	.align	4
	.sectionentsize	8
	.align		4
        /*0000*/ 	.word	0x00000000
	.align		4
        /*0004*/ 	.word	0xffffffff
	.align		4
        /*0008*/ 	.word	0x00000000
	.align		4
        /*000c*/ 	.word	0xfffffffe
	.align		4
        /*0010*/ 	.word	0x00000000
	.align		4
        /*0014*/ 	.word	0xfffffffd
	.align		4
        /*0018*/ 	.word	0x00000000
	.align		4
        /*001c*/ 	.word	0xfffffffc


//--------------------- .text.triton_poi_fused_mul_reflection_pad2d_0 --------------------------
	.section	.text.triton_poi_fused_mul_reflection_pad2d_0,"ax",@progbits
	.align	128
        .global         triton_poi_fused_mul_reflection_pad2d_0
        .type           triton_poi_fused_mul_reflection_pad2d_0,@function
        .size           triton_poi_fused_mul_reflection_pad2d_0,(.L_x_1 - triton_poi_fused_mul_reflection_pad2d_0)
        .other          triton_poi_fused_mul_reflection_pad2d_0,@"STO_CUDA_ENTRY STV_DEFAULT"
triton_poi_fused_mul_reflection_pad2d_0:
.text.triton_poi_fused_mul_reflection_pad2d_0:
[----:B------:R-:W0:Y:S02]  /*0000*/  LDC R1, c[0x0][0x28] ;  /* 0x00000a00ff017b82 */ /* 0x000e240000000800 */
[----:B------:R-:W1:Y:S01]  /*0010*/  S2R R0, SR_TID.X ;  /* 0x0000000000007919 */ /* 0x000e620000002100 */
[----:B------:R-:W-:Y:S01]  /*0020*/  ULDC.64 UR6, c[0x0][0x210] ;  /* 0x0000840000067ab9 */ /* 0x000fe20000000a00 */
[----:B------:R-:W-:Y:S01]  /*0030*/  ULDC.64 UR8, c[0x0][0x218] ;  /* 0x0000860000087ab9 */ /* 0x000fe20000000a00 */
[----:B------:R-:W-:Y:S01]  /*0040*/  CS2R R10, SRZ ;  /* 0x00000000000a7805 */ /* 0x000fe2000001ff00 */
[----:B------:R-:W2:Y:S01]  /*0050*/  S2R R5, SR_CTAID.X ;  /* 0x0000000000057919 */ /* 0x000ea20000002500 */
[----:B------:R-:W-:Y:S01]  /*0060*/  ULDC.64 UR4, c[0x0][0x208] ;  /* 0x0000820000047ab9 */ /* 0x000fe20000000a00 */
[----:B-1----:R-:W-:Y:S01]  /*0070*/  IMAD.SHL.U32 R0, R0, 0x2, RZ ;  /* 0x0000000200007824 */ /* 0x002fe200078e00ff */
[----:B--2---:R-:W-:-:S04]  /*0080*/  SHF.R.S32.HI R3, RZ, 0x17, R5 ;  /* 0x00000017ff037819 */ /* 0x004fc80000011405 */
[----:B------:R-:W-:Y:S02]  /*0090*/  LOP3.LUT R0, R0, 0xfe, RZ, 0xc0, !PT ;  /* 0x000000fe00007812 */ /* 0x000fe400078ec0ff */
[----:B------:R-:W-:-:S03]  /*00a0*/  SGXT R3, R3, 0x1 ;  /* 0x000000010303781a */ /* 0x000fc60000000200 */
[----:B------:R-:W-:-:S04]  /*00b0*/  IMAD R0, R5, 0x100, R0 ;  /* 0x0000010005007824 */ /* 0x000fc800078e0200 */
[C---:B------:R-:W-:Y:S01]  /*00c0*/  VIADD R2, R0.reuse, 0x1 ;  /* 0x0000000100027836 */ /* 0x040fe20000000000 */
[----:B------:R-:W-:Y:S02]  /*00d0*/  LEA.HI R5, R3, R0, RZ, 0x3 ;  /* 0x0000000003057211 */ /* 0x000fe400078f18ff */
[----:B------:R-:W-:Y:S02]  /*00e0*/  ISETP.GE.AND P0, PT, R0, 0x400, PT ;  /* 0x000004000000780c */ /* 0x000fe40003f06270 */
[----:B------:R-:W-:Y:S02]  /*00f0*/  SHF.R.S32.HI R6, RZ, 0x3, R5 ;  /* 0x00000003ff067819 */ /* 0x000fe40000011405 */
[----:B------:R-:W-:Y:S02]  /*0100*/  LOP3.LUT R7, R5, 0xfffffff8, RZ, 0xc0, !PT ;  /* 0xfffffff805077812 */ /* 0x000fe400078ec0ff */
[----:B------:R-:W-:Y:S02]  /*0110*/  LEA.HI R4, R6, R6, RZ, 0x3 ;  /* 0x0000000606047211 */ /* 0x000fe400078f18ff */
[----:B------:R-:W-:-:S02]  /*0120*/  IADD3 R7, R0, -0x2, -R7 ;  /* 0xfffffffe00077810 */ /* 0x000fc40007ffe807 */
[----:B------:R-:W-:Y:S02]  /*0130*/  LOP3.LUT R9, R4, 0xfffffff8, RZ, 0xc0, !PT ;  /* 0xfffffff804097812 */ /* 0x000fe400078ec0ff */
[----:B------:R-:W-:Y:S02]  /*0140*/  LEA.HI R4, R3, R2, RZ, 0x3 ;  /* 0x0000000203047211 */ /* 0x000fe400078f18ff */
[----:B------:R-:W-:Y:S02]  /*0150*/  IADD3 R9, R6, -0x2, -R9 ;  /* 0xfffffffe06097810 */ /* 0x000fe40007ffe809 */
[----:B------:R-:W-:Y:S02]  /*0160*/  LOP3.LUT R5, R4, 0xfffffff8, RZ, 0xc0, !PT ;  /* 0xfffffff804057812 */ /* 0x000fe400078ec0ff */
[----:B------:R-:W-:Y:S02]  /*0170*/  IABS R9, R9 ;  /* 0x0000000900097213 */ /* 0x000fe40000000000 */
[----:B------:R-:W-:-:S02]  /*0180*/  IADD3 R5, R2, -0x2, -R5 ;  /* 0xfffffffe02057810 */ /* 0x000fc40007ffe805 */
[----:B------:R-:W-:Y:S01]  /*0190*/  IABS R4, R7 ;  /* 0x0000000700047213 */ /* 0x000fe20000000000 */
[----:B------:R-:W-:Y:S01]  /*01a0*/  IMAD.MOV.U32 R2, RZ, RZ, R9 ;  /* 0x000000ffff027224 */ /* 0x000fe200078e0009 */
[----:B------:R-:W-:Y:S02]  /*01b0*/  IABS R5, R5 ;  /* 0x0000000500057213 */ /* 0x000fe40000000000 */
[----:B------:R-:W-:Y:S01]  /*01c0*/  LEA.HI R3, R3, R0, RZ, 0x6 ;  /* 0x0000000003037211 */ /* 0x000fe200078f30ff */
[----:B------:R-:W-:Y:S02]  /*01d0*/  VIADD R2, R2, 0xfffffffd ;  /* 0xfffffffd02027836 */ /* 0x000fe40000000000 */
[----:B------:R-:W-:Y:S01]  /*01e0*/  VIADD R4, R4, 0xfffffffd ;  /* 0xfffffffd04047836 */ /* 0x000fe20000000000 */
[----:B------:R-:W-:Y:S02]  /*01f0*/  SHF.R.S32.HI R3, RZ, 0x6, R3 ;  /* 0x00000006ff037819 */ /* 0x000fe40000011403 */
[----:B------:R-:W-:Y:S01]  /*0200*/  IABS R6, R2 ;  /* 0x0000000200067213 */ /* 0x000fe20000000000 */
[----:B------:R-:W-:Y:S01]  /*0210*/  VIADD R2, R5, 0xfffffffd ;  /* 0xfffffffd05027836 */ /* 0x000fe20000000000 */
[----:B------:R-:W-:Y:S01]  /*0220*/  IABS R5, R4 ;  /* 0x0000000400057213 */ /* 0x000fe20000000000 */
[----:B------:R-:W-:-:S02]  /*0230*/  IMAD.SHL.U32 R3, R3, 0x10, RZ ;  /* 0x0000001003037824 */ /* 0x000fc400078e00ff */
[----:B------:R-:W-:Y:S01]  /*0240*/  IMAD.MOV.U32 R4, RZ, RZ, R6 ;  /* 0x000000ffff047224 */ /* 0x000fe200078e0006 */
[----:B------:R-:W-:Y:S01]  /*0250*/  IABS R6, R2 ;  /* 0x0000000200067213 */ /* 0x000fe20000000000 */
[----:B------:R-:W-:Y:S01]  /*0260*/  IMAD.MOV.U32 R2, RZ, RZ, R5 ;  /* 0x000000ffff027224 */ /* 0x000fe200078e0005 */
[----:B------:R-:W-:Y:S01]  /*0270*/  SHF.R.S32.HI R7, RZ, 0x1f, R3 ;  /* 0x0000001fff077819 */ /* 0x000fe20000011403 */
[----:B------:R-:W-:-:S03]  /*0280*/  IMAD.U32 R8, R4, -0x4, RZ ;  /* 0xfffffffc04087824 */ /* 0x000fc600078e00ff */
[--C-:B------:R-:W-:Y:S02]  /*0290*/  SHF.R.S32.HI R5, RZ, 0x1f, R2.reuse ;  /* 0x0000001fff057819 */ /* 0x100fe40000011402 */
[CC--:B------:R-:W-:Y:S02]  /*02a0*/  IADD3 R4, P1, P2, R8.reuse, R3.reuse, -R2 ;  /* 0x0000000308047210 */ /* 0x0c0fe40007a3e802 */
[----:B------:R-:W-:Y:S02]  /*02b0*/  SHF.R.S32.HI R2, RZ, 0x1f, R8 ;  /* 0x0000001fff027819 */ /* 0x000fe40000011408 */
[--C-:B------:R-:W-:Y:S02]  /*02c0*/  IADD3 R8, P3, P4, R8, R3, -R6.reuse ;  /* 0x0000000308087210 */ /* 0x100fe40007c7e806 */
[----:B------:R-:W-:Y:S01]  /*02d0*/  SHF.R.S32.HI R3, RZ, 0x1f, R6 ;  /* 0x0000001fff037819 */ /* 0x000fe20000011406 */
[----:B------:R-:W-:Y:S01]  /*02e0*/  IMAD.SHL.U32 R6, R4, 0x4, RZ ;  /* 0x0000000404067824 */ /* 0x000fe200078e00ff */
[----:B------:R-:W-:-:S02]  /*02f0*/  IADD3.X R5, R2, R7, ~R5, P1, P2 ;  /* 0x0000000702057210 */ /* 0x000fc40000fe4c05 */
[----:B------:R-:W-:Y:S02]  /*0300*/  IADD3.X R3, R2, R7, ~R3, P3, P4 ;  /* 0x0000000702037210 */ /* 0x000fe40001fe8c03 */
[----:B------:R-:W-:Y:S02]  /*0310*/  SHF.L.U64.HI R7, R4, 0x2, R5 ;  /* 0x0000000204077819 */ /* 0x000fe40000010205 */
[C---:B------:R-:W-:Y:S01]  /*0320*/  SHF.L.U64.HI R9, R8.reuse, 0x2, R3 ;  /* 0x0000000208097819 */ /* 0x040fe20000010203 */
[----:B------:R-:W-:Y:S01]  /*0330*/  IMAD.SHL.U32 R8, R8, 0x4, RZ ;  /* 0x0000000408087824 */ /* 0x000fe200078e00ff */
[----:B------:R-:W-:Y:S02]  /*0340*/  IADD3 R2, P1, R6, UR6, RZ ;  /* 0x0000000606027c10 */ /* 0x000fe4000ff3e0ff */
[----:B------:R-:W-:Y:S02]  /*0350*/  IADD3 R6, P2, R6, UR8, RZ ;  /* 0x0000000806067c10 */ /* 0x000fe4000ff5e0ff */
[----:B------:R-:W-:-:S02]  /*0360*/  IADD3.X R3, R7, UR7, RZ, P1, !PT ;  /* 0x0000000707037c10 */ /* 0x000fc40008ffe4ff */
[----:B------:R-:W-:Y:S02]  /*0370*/  IADD3 R4, P1, R8, UR6, RZ ;  /* 0x0000000608047c10 */ /* 0x000fe4000ff3e0ff */
[----:B------:R-:W-:Y:S02]  /*0380*/  IADD3 R8, P3, R8, UR8, RZ ;  /* 0x0000000808087c10 */ /* 0x000fe4000ff7e0ff */
[----:B------:R-:W-:Y:S02]  /*0390*/  CS2R R12, SRZ ;  /* 0x00000000000c7805 */ /* 0x000fe4000001ff00 */
[----:B------:R-:W-:Y:S01]  /*03a0*/  IADD3.X R5, R9, UR7, RZ, P1, !PT ;  /* 0x0000000709057c10 */ /* 0x000fe20008ffe4ff */
[----:B------:R1:W2:Y:S01]  /*03b0*/  @!P0 LDG.E.EL R10, desc[UR4][R2.64+0x3c] ;  /* 0x00003c04020a8981 */ /* 0x0002a2000c2e1900 */
[----:B------:R-:W-:Y:S02]  /*03c0*/  IADD3.X R7, R7, UR9, RZ, P2, !PT ;  /* 0x0000000907077c10 */ /* 0x000fe400097fe4ff */
[----:B------:R-:W-:Y:S01]  /*03d0*/  IADD3.X R9, R9, UR9, RZ, P3, !PT ;  /* 0x0000000909097c10 */ /* 0x000fe20009ffe4ff */
[----:B------:R-:W3:Y:S04]  /*03e0*/  @!P0 LDG.E.EL R11, desc[UR4][R4.64+0x3c] ;  /* 0x00003c04040b8981 */ /* 0x000ee8000c2e1900 */
[----:B------:R-:W2:Y:S01]  /*03f0*/  @!P0 LDG.E.EL R13, desc[UR4][R6.64+0x3c] ;  /* 0x00003c04060d8981 */ /* 0x000ea2000c2e1900 */
[----:B-1----:R-:W1:Y:S03]  /*0400*/  LDC.64 R2, c[0x0][0x220] ;  /* 0x00008800ff027b82 */ /* 0x002e660000000a00 */
[----:B------:R-:W3:Y:S01]  /*0410*/  @!P0 LDG.E.EL R12, desc[UR4][R8.64+0x3c] ;  /* 0x00003c04080c8981 */ /* 0x000ee2000c2e1900 */
[----:B-1----:R-:W-:-:S04]  /*0420*/  IMAD.WIDE R2, R0, 0x4, R2 ;  /* 0x0000000400027825 */ /* 0x002fc800078e0202 */
[----:B--2---:R-:W-:Y:S01]  /*0430*/  FMUL R10, R13, R10 ;  /* 0x0000000a0d0a7220 */ /* 0x004fe20000400000 */
[----:B---3--:R-:W-:Y:S01]  /*0440*/  FMUL R11, R12, R11 ;  /* 0x0000000b0c0b7220 */ /* 0x008fe20000400000 */
[----:B------:R-:W-:Y:S06]  /*0450*/  @P0 EXIT ;  /* 0x000000000000094d */ /* 0x000fec0003800000 */
[----:B------:R-:W-:Y:S01]  /*0460*/  STG.E.64 desc[UR4][R2.64], R10 ;  /* 0x0000000a02007986 */ /* 0x000fe2000c101b04 */
[----:B------:R-:W-:Y:S05]  /*0470*/  EXIT ;  /* 0x000000000000794d */ /* 0x000fea0003800000 */
.L_x_0:
[----:B------:R-:W-:-:S00]  /*0480*/  BRA `(.L_x_0) ;  /* 0xfffffffc00fc7947 */ /* 0x000fc0000383ffff */
[----:B------:R-:W-:-:S00]  /*0490*/  NOP ;  /* 0x0000000000007918 */ /* 0x000fc00000000000 */
        /* <DEDUP_REMOVED lines=14> */
.L_x_1:


//--------------------- .nv.constant0.triton_poi_fused_mul_reflection_pad2d_0 --------------------------
	.section	.nv.constant0.triton_poi_fused_mul_reflection_pad2d_0,"a",@progbits
	.sectionflags	@""
	.align	4
.nv.constant0.triton_poi_fused_mul_reflection_pad2d_0:
	.zero		556
